//
// Generated by NVIDIA NVVM Compiler
//
// Compiler Build ID: CL-36424714
// Cuda compilation tools, release 13.0, V13.0.88
// Based on NVVM 20.0.0
//

.version 9.0
.target sm_100
.address_size 64

	// .globl	_Z9say_hellov
.extern .func  (.param .b32 func_retval0) vprintf
(
	.param .b64 vprintf_param_0,
	.param .b64 vprintf_param_1
)
;
.global .align 1 .b8 $str[32] = {72, 101, 108, 108, 111, 32, 102, 114, 111, 109, 32, 98, 108, 111, 99, 107, 32, 37, 100, 44, 32, 116, 104, 114, 101, 97, 100, 32, 37, 100, 10};

.visible .entry _Z9say_hellov()
{
	.local .align 8 .b8 	__local_depot0[8];
	.reg .b64 	%SP;
	.reg .b64 	%SPL;
	.reg .b32 	%r<5>;
	.reg .b64 	%rd<5>;

	mov.u64 	%SPL, __local_depot0;
	cvta.local.u64 	%SP, %SPL;
	add.u64 	%rd1, %SP, 0;
	add.u64 	%rd2, %SPL, 0;
	mov.u32 	%r1, %ctaid.x;
	mov.u32 	%r2, %tid.x;
	st.local.v2.u32 	[%rd2], {%r1, %r2};
	mov.u64 	%rd3, $str;
	cvta.global.u64 	%rd4, %rd3;
	{ // callseq 0, 0
	.param .b64 param0;
	st.param.b64 	[param0], %rd4;
	.param .b64 param1;
	st.param.b64 	[param1], %rd1;
	.param .b32 retval0;
	call.uni (retval0), 
	vprintf, 
	(
	param0, 
	param1
	);
	ld.param.b32 	%r3, [retval0];
	} // callseq 0
	ret;

}


// ===== COMPILED SASS (sm_100) =====

	.target	sm_100

	.elftype	@"ET_EXEC"


//--------------------- .note.nv.tkinfo           --------------------------
	.section	.note.nv.tkinfo,"",@"SHT_NOTE"
	.sectionflags	@"SHF_NOTE_NV_TKINFO"
	.tkinfo
        /*0018*/ 	.word	0x00000002
        /*0030*/ 	.string	""
        /*0030*/ 	.string	"ptxas"
        /*0030*/ 	.string	"Cuda compilation tools, release 13.0, V13.0.88"
        /*0030*/ 	.string	"Build cuda_13.0.r13.0/compiler.36424714_0"
        /*0030*/ 	.string	"-arch sm_100 -m 64 "



//--------------------- .note.nv.cuinfo           --------------------------
	.section	.note.nv.cuinfo,"",@"SHT_NOTE"
	.sectionflags	@"SHF_NOTE_NV_CUINFO"
        /*0018*/ 	.short	0x0002
        /*001a*/ 	.short	0x0064
        /*001c*/ 	.short	0x0082
	.zero		2


//--------------------- .nv.info                  --------------------------
	.section	.nv.info,"",@"SHT_CUDA_INFO"
	.align	4


	//----- nvinfo : EIATTR_REGCOUNT
	.align		4
        /*0000*/ 	.byte	0x04, 0x2f
        /*0002*/ 	.short	(.L_2 - .L_1)
	.align		4
.L_1:
        /*0004*/ 	.word	index@(_Z9say_hellov)
        /*0008*/ 	.word	0x00000018


	//----- nvinfo : EIATTR_FRAME_SIZE
	.align		4
.L_2:
        /*000c*/ 	.byte	0x04, 0x11
        /*000e*/ 	.short	(.L_4 - .L_3)
	.align		4
.L_3:
        /*0010*/ 	.word	index@(_Z9say_hellov)
        /*0014*/ 	.word	0x00000008


	//----- nvinfo : EIATTR_MIN_STACK_SIZE
	.align		4
.L_4:
        /*0018*/ 	.byte	0x04, 0x12
        /*001a*/ 	.short	(.L_6 - .L_5)
	.align		4
.L_5:
        /*001c*/ 	.word	index@(_Z9say_hellov)
        /*0020*/ 	.word	0x00000008
.L_6:


//--------------------- .nv.compat                --------------------------
	.section	.nv.compat,"",@"SHT_CUDA_COMPAT_INFO"
	.align	4
        /*0000*/ 	.byte	0x02, 0x09, 0x00, 0x00, 0x02, 0x02, 0x01, 0x00, 0x02, 0x05, 0x05, 0x00, 0x03, 0x07, 0x01, 0x01
        /*0010*/ 	.byte	0x02, 0x03, 0x00, 0x00, 0x02, 0x06, 0x01, 0x00, 0x04, 0x0b, 0x08, 0x00, 0x09, 0x00, 0x00, 0x00
        /*0020*/ 	.byte	0x00, 0x00, 0x00, 0x00


//--------------------- .nv.info._Z9say_hellov    --------------------------
	.section	.nv.info._Z9say_hellov,"",@"SHT_CUDA_INFO"
	.sectionflags	@""
	.align	4


	//----- nvinfo : EIATTR_CUDA_API_VERSION
	.align		4
        /*0000*/ 	.byte	0x04, 0x37
        /*0002*/ 	.short	(.L_8 - .L_7)
.L_7:
        /*0004*/ 	.word	0x00000082


	//----- nvinfo : EIATTR_SPARSE_MMA_MASK
	.align		4
.L_8:
        /*0008*/ 	.byte	0x03, 0x50
        /*000a*/ 	.short	0x0000


	//----- nvinfo : EIATTR_MAXREG_COUNT
	.align		4
        /*000c*/ 	.byte	0x03, 0x1b
        /*000e*/ 	.short	0x00ff


	//----- nvinfo : EIATTR_EXTERNS
	.align		4
        /*0010*/ 	.byte	0x04, 0x0f
        /*0012*/ 	.short	(.L_10 - .L_9)


	//   ....[0]....
	.align		4
.L_9:
        /*0014*/ 	.word	index@(vprintf)


	//----- nvinfo : EIATTR_MERCURY_ISA_VERSION
	.align		4
.L_10:
        /*0018*/ 	.byte	0x03, 0x5f
        /*001a*/ 	.short	0x0101


	//----- nvinfo : EIATTR_VRC_CTA_INIT_COUNT
	.align		4
        /*001c*/ 	.byte	0x02, 0x4a
	.zero		1
	.zero		1


	//----- nvinfo : EIATTR_SYSCALL_OFFSETS
	.align		4
        /*0020*/ 	.byte	0x04, 0x46
        /*0022*/ 	.short	(.L_12 - .L_11)


	//   ....[0]....
.L_11:
        /*0024*/ 	.word	0x000000f0


	//----- nvinfo : EIATTR_EXIT_INSTR_OFFSETS
	.align		4
.L_12:
        /*0028*/ 	.byte	0x04, 0x1c
        /*002a*/ 	.short	(.L_14 - .L_13)


	//   ....[0]....
.L_13:
        /*002c*/ 	.word	0x00000100


	//----- nvinfo : EIATTR_SW_WAR
	.align		4
.L_14:
        /*0030*/ 	.byte	0x04, 0x36
        /*0032*/ 	.short	(.L_16 - .L_15)
.L_15:
        /*0034*/ 	.word	0x00000008
.L_16:


//--------------------- .nv.callgraph             --------------------------
	.section	.nv.callgraph,"",@"SHT_CUDA_CALLGRAPH"
	.align	4
	.sectionentsize	8
	.align		4
        /*0000*/ 	.word	0x00000000
	.align		4
        /*0004*/ 	.word	0xffffffff
	.align		4
        /*0008*/ 	.word	index@(_Z9say_hellov)
	.align		4
        /*000c*/ 	.word	index@(vprintf)
	.align		4
        /*0010*/ 	.word	0x00000000
	.align		4
        /*0014*/ 	.word	0xfffffffe
	.align		4
        /*0018*/ 	.word	0x00000000
	.align		4
        /*001c*/ 	.word	0xfffffffd
	.align		4
        /*0020*/ 	.word	0x00000000
	.align		4
        /*0024*/ 	.word	0xfffffffc


//--------------------- .nv.constant4             --------------------------
	.section	.nv.constant4,"a",@progbits
	.align	8
	.align		8
.nv.constant4:
        /*0000*/ 	.dword	vprintf
	.align		8
        /*0008*/ 	.dword	$str


//--------------------- .text._Z9say_hellov       --------------------------
	.section	.text._Z9say_hellov,"ax",@progbits
	.align	128
        .global         _Z9say_hellov
        .type           _Z9say_hellov,@function
        .size           _Z9say_hellov,(.L_x_2 - _Z9say_hellov)
        .other          _Z9say_hellov,@"STO_CUDA_ENTRY STV_DEFAULT"
_Z9say_hellov:
.text._Z9say_hellov:
[----:B------:R-:W0:Y:S01]  /*0000*/  LDC R1, c[0x0][0x37c] ;  /* 0x0000df00ff017b82 */ /* 0x000e220000000800 */
[----:B------:R-:W1:Y:S01]  /*0010*/  S2R R8, SR_CTAID.X ;  /* 0x0000000000087919 */ /* 0x000e620000002500 */
[----:B0-----:R-:W-:Y:S01]  /*0020*/  VIADD R1, R1, 0xfffffff8 ;  /* 0xfffffff801017836 */ /* 0x001fe20000000000 */
[----:B------:R-:W-:Y:S01]  /*0030*/  MOV R0, 0x0 ;  /* 0x0000000000007802 */ /* 0x000fe20000000f00 */
[----:B------:R-:W0:Y:S01]  /*0040*/  LDCU UR4, c[0x0][0x2f8] ;  /* 0x00005f00ff0477ac */ /* 0x000e220008000800 */
[----:B------:R-:W1:Y:S03]  /*0050*/  S2R R9, SR_TID.X ;  /* 0x0000000000097919 */ /* 0x000e660000002100 */
[----:B------:R2:W3:Y:S01]  /*0060*/  LDC.64 R2, c[0x4][R0] ;  /* 0x0100000000027b82 */ /* 0x0004e20000000a00 */
[----:B------:R-:W4:Y:S01]  /*0070*/  LDCU.64 UR6, c[0x4][0x8] ;  /* 0x01000100ff0677ac */ /* 0x000f220008000a00 */
[----:B------:R-:W5:Y:S01]  /*0080*/  LDCU UR5, c[0x0][0x2fc] ;  /* 0x00005f80ff0577ac */ /* 0x000f620008000800 */
[----:B0-----:R-:W-:Y:S01]  /*0090*/  IADD3 R6, P0, PT, R1, UR4, RZ ;  /* 0x0000000401067c10 */ /* 0x001fe2000ff1e0ff */
[----:B----4-:R-:W-:Y:S01]  /*00a0*/  IMAD.U32 R4, RZ, RZ, UR6 ;  /* 0x00000006ff047e24 */ /* 0x010fe2000f8e00ff */
[----:B------:R-:W-:-:S03]  /*00b0*/  MOV R5, UR7 ;  /* 0x0000000700057c02 */ /* 0x000fc60008000f00 */
[----:B-----5:R-:W-:Y:S01]  /*00c0*/  IMAD.X R7, RZ, RZ, UR5, P0 ;  /* 0x00000005ff077e24 */ /* 0x020fe200080e06ff */
[----:B-1----:R2:W-:Y:S07]  /*00d0*/  STL.64 [R1], R8 ;  /* 0x0000000801007387 */ /* 0x0025ee0000100a00 */
[----:B------:R-:W-:-:S07]  /*00e0*/  LEPC R20, `(.L_x_0) ;  /* 0x000000001014794e */ /* 0x000fce0000000000 */
[----:B--23--:R-:W-:Y:S05]  /*00f0*/  CALL.ABS.NOINC R2 ;  /* 0x0000000002007343 */ /* 0x00cfea0003c00000 */
.L_x_0:
[----:B------:R-:W-:Y:S05]  /*0100*/  EXIT ;  /* 0x000000000000794d */ /* 0x000fea0003800000 */
.L_x_1:
[----:B------:R-:W-:-:S00]  /*0110*/  BRA `(.L_x_1) ;  /* 0xfffffffc00fc7947 */ /* 0x000fc0000383ffff */
[----:B------:R-:W-:-:S00]  /*0120*/  NOP ;  /* 0x0000000000007918 */ /* 0x000fc00000000000 */
        /* <DEDUP_REMOVED lines=13> */
.L_x_2:


//--------------------- .nv.global.init           --------------------------
	.section	.nv.global.init,"aw",@progbits
.nv.global.init:
	.type		$str,@object
	.size		$str,(.L_0 - $str)
$str:
        /*0000*/ 	.byte	0x48, 0x65, 0x6c, 0x6c, 0x6f, 0x20, 0x66, 0x72, 0x6f, 0x6d, 0x20, 0x62, 0x6c, 0x6f, 0x63, 0x6b
        /*0010*/ 	.byte	0x20, 0x25, 0x64, 0x2c, 0x20, 0x74, 0x68, 0x72, 0x65, 0x61, 0x64, 0x20, 0x25, 0x64, 0x0a, 0x00
.L_0:


//--------------------- .nv.shared.reserved.0     --------------------------
	.section	.nv.shared.reserved.0,"aw",@nobits
	.weak		__nv_reservedSMEM_offset_0_alias
	.size		__nv_reservedSMEM_offset_0_alias, 0, 64
	.other		__nv_reservedSMEM_offset_0_alias,@"STO_CUDA_RESERVED_SHARED STV_DEFAULT"
__nv_reservedSMEM_offset_0_alias:
	.zero		0
	.zero		64


//--------------------- .nv.constant0._Z9say_hellov --------------------------
	.section	.nv.constant0._Z9say_hellov,"a",@progbits
	.sectionflags	@""
	.align	4
.nv.constant0._Z9say_hellov:
	.zero		896


//--------------------- SYMBOLS --------------------------

	.type		.nv.reservedSmem.offset0,@object
	.size		.nv.reservedSmem.offset0,0x4
	.type		vprintf,@function
